.version 4.1
.target sm_35
.entry bench(.param .u64 I){
    .reg .b64   ptr;
    ld.param.u64 ptr, [I];
    cvta.to.global.u64  ptr, ptr;
    prefetch.L1.global [ptr];
}


// ===== COMPILED SASS (sm_100) =====

	.target	sm_100

	.elftype	@"ET_EXEC"


//--------------------- .note.nv.tkinfo           --------------------------
	.section	.note.nv.tkinfo,"",@"SHT_NOTE"
	.sectionflags	@"SHF_NOTE_NV_TKINFO"
	.tkinfo
        /*0018*/ 	.word	0x00000002
        /*0030*/ 	.string	""
        /*0030*/ 	.string	"ptxas"
        /*0030*/ 	.string	"Cuda compilation tools, release 13.0, V13.0.88"
        /*0030*/ 	.string	"Build cuda_13.0.r13.0/compiler.36424714_0"
        /*0030*/ 	.string	"-arch sm_100 "



//--------------------- .note.nv.cuinfo           --------------------------
	.section	.note.nv.cuinfo,"",@"SHT_NOTE"
	.sectionflags	@"SHF_NOTE_NV_CUINFO"
        /*0018*/ 	.short	0x0002
        /*001a*/ 	.short	0x0023
        /*001c*/ 	.short	0x0082
	.zero		2


//--------------------- .nv.info                  --------------------------
	.section	.nv.info,"",@"SHT_CUDA_INFO"
	.align	4


	//----- nvinfo : EIATTR_REGCOUNT
	.align		4
        /*0000*/ 	.byte	0x04, 0x2f
        /*0002*/ 	.short	(.L_1 - .L_0)
	.align		4
.L_0:
        /*0004*/ 	.word	index@(bench)
        /*0008*/ 	.word	0x00000006


	//----- nvinfo : EIATTR_FRAME_SIZE
	.align		4
.L_1:
        /*000c*/ 	.byte	0x04, 0x11
        /*000e*/ 	.short	(.L_3 - .L_2)
	.align		4
.L_2:
        /*0010*/ 	.word	index@(bench)
        /*0014*/ 	.word	0x00000000


	//----- nvinfo : EIATTR_MIN_STACK_SIZE
	.align		4
.L_3:
        /*0018*/ 	.byte	0x04, 0x12
        /*001a*/ 	.short	(.L_5 - .L_4)
	.align		4
.L_4:
        /*001c*/ 	.word	index@(bench)
        /*0020*/ 	.word	0x00000000
.L_5:


//--------------------- .nv.compat                --------------------------
	.section	.nv.compat,"",@"SHT_CUDA_COMPAT_INFO"
	.align	4
        /*0000*/ 	.byte	0x02, 0x09, 0x00, 0x00, 0x02, 0x02, 0x01, 0x00, 0x02, 0x05, 0x05, 0x00, 0x03, 0x07, 0x01, 0x01
        /*0010*/ 	.byte	0x02, 0x03, 0x00, 0x00, 0x02, 0x06, 0x01, 0x00, 0x04, 0x0b, 0x08, 0x00, 0x09, 0x00, 0x00, 0x00
        /*0020*/ 	.byte	0x00, 0x00, 0x00, 0x00


//--------------------- .nv.info.bench            --------------------------
	.section	.nv.info.bench,"",@"SHT_CUDA_INFO"
	.sectionflags	@""
	.align	4


	//----- nvinfo : EIATTR_CUDA_API_VERSION
	.align		4
        /*0000*/ 	.byte	0x04, 0x37
        /*0002*/ 	.short	(.L_7 - .L_6)
.L_6:
        /*0004*/ 	.word	0x00000082


	//----- nvinfo : EIATTR_KPARAM_INFO
	.align		4
.L_7:
        /*0008*/ 	.byte	0x04, 0x17
        /*000a*/ 	.short	(.L_9 - .L_8)
.L_8:
        /*000c*/ 	.word	0x00000000
        /*0010*/ 	.short	0x0000
        /*0012*/ 	.short	0x0000
        /*0014*/ 	.byte	0x00, 0xf0, 0x21, 0x00


	//----- nvinfo : EIATTR_SPARSE_MMA_MASK
	.align		4
.L_9:
        /*0018*/ 	.byte	0x03, 0x50
        /*001a*/ 	.short	0x0000


	//----- nvinfo : EIATTR_MAXREG_COUNT
	.align		4
        /*001c*/ 	.byte	0x03, 0x1b
        /*001e*/ 	.short	0x00ff


	//----- nvinfo : EIATTR_MERCURY_ISA_VERSION
	.align		4
        /*0020*/ 	.byte	0x03, 0x5f
        /*0022*/ 	.short	0x0101


	//----- nvinfo : EIATTR_VRC_CTA_INIT_COUNT
	.align		4
        /*0024*/ 	.byte	0x02, 0x4a
	.zero		1
	.zero		1


	//----- nvinfo : EIATTR_EXIT_INSTR_OFFSETS
	.align		4
        /*0028*/ 	.byte	0x04, 0x1c
        /*002a*/ 	.short	(.L_11 - .L_10)


	//   ....[0]....
.L_10:
        /*002c*/ 	.word	0x00000030


	//----- nvinfo : EIATTR_CBANK_PARAM_SIZE
	.align		4
.L_11:
        /*0030*/ 	.byte	0x03, 0x19
        /*0032*/ 	.short	0x0008


	//----- nvinfo : EIATTR_PARAM_CBANK
	.align		4
        /*0034*/ 	.byte	0x04, 0x0a
        /*0036*/ 	.short	(.L_13 - .L_12)
	.align		4
.L_12:
        /*0038*/ 	.word	index@(.nv.constant0.bench)
        /*003c*/ 	.short	0x0380
        /*003e*/ 	.short	0x0008


	//----- nvinfo : EIATTR_SW_WAR
	.align		4
.L_13:
        /*0040*/ 	.byte	0x04, 0x36
        /*0042*/ 	.short	(.L_15 - .L_14)
.L_14:
        /*0044*/ 	.word	0x00000008
.L_15:


//--------------------- .nv.callgraph             --------------------------
	.section	.nv.callgraph,"",@"SHT_CUDA_CALLGRAPH"
	.align	4
	.sectionentsize	8
	.align		4
        /*0000*/ 	.word	0x00000000
	.align		4
        /*0004*/ 	.word	0xffffffff
	.align		4
        /*0008*/ 	.word	0x00000000
	.align		4
        /*000c*/ 	.word	0xfffffffe
	.align		4
        /*0010*/ 	.word	0x00000000
	.align		4
        /*0014*/ 	.word	0xfffffffd
	.align		4
        /*0018*/ 	.word	0x00000000
	.align		4
        /*001c*/ 	.word	0xfffffffc


//--------------------- .text.bench               --------------------------
	.section	.text.bench,"ax",@progbits
	.align	128
.text.bench:
        .type           bench,@function
        .size           bench,(.L_x_1 - bench)
        .other          bench,@"STO_CUDA_ENTRY STV_DEFAULT"
bench:
[----:B------:R-:W-:Y:S08]  /*0000*/  LDC R1, c[0x0][0x37c] ;  /* 0x0000df00ff017b82 */ /* 0x000ff00000000800 */
[----:B------:R-:W0:Y:S02]  /*0010*/  LDC.64 R2, c[0x0][0x380] ;  /* 0x0000e000ff027b82 */ /* 0x000e240000000a00 */
[----:B0-----:R-:W-:Y:S01]  /*0020*/  CCTL.E.PF1 [R2] ;  /* 0x000000000200798f */ /* 0x001fe20000000100 */
[----:B------:R-:W-:Y:S05]  /*0030*/  EXIT ;  /* 0x000000000000794d */ /* 0x000fea0003800000 */
.L_x_0:
[----:B------:R-:W-:-:S00]  /*0040*/  BRA `(.L_x_0) ;  /* 0xfffffffc00fc7947 */ /* 0x000fc0000383ffff */
[----:B------:R-:W-:-:S00]  /*0050*/  NOP ;  /* 0x0000000000007918 */ /* 0x000fc00000000000 */
        /* <DEDUP_REMOVED lines=10> */
.L_x_1:


//--------------------- .nv.shared.reserved.0     --------------------------
	.section	.nv.shared.reserved.0,"aw",@nobits
	.weak		__nv_reservedSMEM_offset_0_alias
	.size		__nv_reservedSMEM_offset_0_alias, 0, 64
	.other		__nv_reservedSMEM_offset_0_alias,@"STO_CUDA_RESERVED_SHARED STV_DEFAULT"
__nv_reservedSMEM_offset_0_alias:
	.zero		0
	.zero		64


//--------------------- .nv.constant0.bench       --------------------------
	.section	.nv.constant0.bench,"a",@progbits
	.sectionflags	@""
	.align	4
.nv.constant0.bench:
	.zero		904


//--------------------- SYMBOLS --------------------------

	.type		.nv.reservedSmem.offset0,@object
	.size		.nv.reservedSmem.offset0,0x4
